//
// Generated by NVIDIA NVVM Compiler
//
// Compiler Build ID: CL-36424714
// Cuda compilation tools, release 13.0, V13.0.88
// Based on NVVM 20.0.0
//

.version 9.0
.target sm_100
.address_size 64

	// .globl	_Z21hadamardProductKernelPfS_ii

.visible .entry _Z21hadamardProductKernelPfS_ii(
	.param .u64 .ptr .align 1 _Z21hadamardProductKernelPfS_ii_param_0,
	.param .u64 .ptr .align 1 _Z21hadamardProductKernelPfS_ii_param_1,
	.param .u32 _Z21hadamardProductKernelPfS_ii_param_2,
	.param .u32 _Z21hadamardProductKernelPfS_ii_param_3
)
{
	.reg .pred 	%p<4>;
	.reg .b32 	%r<16>;
	.reg .b32 	%f<4>;
	.reg .b64 	%rd<9>;

	ld.param.u64 	%rd1, [_Z21hadamardProductKernelPfS_ii_param_0];
	ld.param.u64 	%rd2, [_Z21hadamardProductKernelPfS_ii_param_1];
	ld.param.u32 	%r3, [_Z21hadamardProductKernelPfS_ii_param_2];
	ld.param.u32 	%r5, [_Z21hadamardProductKernelPfS_ii_param_3];
	mov.u32 	%r6, %ctaid.x;
	mov.u32 	%r7, %ntid.x;
	mov.u32 	%r8, %tid.x;
	mad.lo.s32 	%r1, %r6, %r7, %r8;
	mov.u32 	%r9, %ctaid.y;
	mov.u32 	%r10, %ntid.y;
	mov.u32 	%r11, %tid.y;
	mad.lo.s32 	%r12, %r9, %r10, %r11;
	setp.ge.s32 	%p1, %r1, %r3;
	setp.ge.s32 	%p2, %r12, %r5;
	or.pred  	%p3, %p1, %p2;
	@%p3 bra 	$L__BB0_2;
	cvta.to.global.u64 	%rd3, %rd1;
	cvta.to.global.u64 	%rd4, %rd2;
	mul.lo.s32 	%r13, %r3, %r1;
	add.s32 	%r14, %r13, %r12;
	mul.wide.s32 	%rd5, %r14, 4;
	add.s64 	%rd6, %rd3, %rd5;
	ld.global.f32 	%f1, [%rd6];
	add.s32 	%r15, %r13, %r5;
	mul.wide.s32 	%rd7, %r15, 4;
	add.s64 	%rd8, %rd4, %rd7;
	ld.global.f32 	%f2, [%rd8];
	mul.f32 	%f3, %f1, %f2;
	st.global.f32 	[%rd6], %f3;
$L__BB0_2:
	ret;

}


// ===== COMPILED SASS (sm_100) =====

	.target	sm_100

	.elftype	@"ET_EXEC"


//--------------------- .note.nv.tkinfo           --------------------------
	.section	.note.nv.tkinfo,"",@"SHT_NOTE"
	.sectionflags	@"SHF_NOTE_NV_TKINFO"
	.tkinfo
        /*0018*/ 	.word	0x00000002
        /*0030*/ 	.string	""
        /*0030*/ 	.string	"ptxas"
        /*0030*/ 	.string	"Cuda compilation tools, release 13.0, V13.0.88"
        /*0030*/ 	.string	"Build cuda_13.0.r13.0/compiler.36424714_0"
        /*0030*/ 	.string	"-arch sm_100 -m 64 "



//--------------------- .note.nv.cuinfo           --------------------------
	.section	.note.nv.cuinfo,"",@"SHT_NOTE"
	.sectionflags	@"SHF_NOTE_NV_CUINFO"
        /*0018*/ 	.short	0x0002
        /*001a*/ 	.short	0x0064
        /*001c*/ 	.short	0x0082
	.zero		2


//--------------------- .nv.info                  --------------------------
	.section	.nv.info,"",@"SHT_CUDA_INFO"
	.align	4


	//----- nvinfo : EIATTR_REGCOUNT
	.align		4
        /*0000*/ 	.byte	0x04, 0x2f
        /*0002*/ 	.short	(.L_1 - .L_0)
	.align		4
.L_0:
        /*0004*/ 	.word	index@(_Z21hadamardProductKernelPfS_ii)
        /*0008*/ 	.word	0x0000000c


	//----- nvinfo : EIATTR_FRAME_SIZE
	.align		4
.L_1:
        /*000c*/ 	.byte	0x04, 0x11
        /*000e*/ 	.short	(.L_3 - .L_2)
	.align		4
.L_2:
        /*0010*/ 	.word	index@(_Z21hadamardProductKernelPfS_ii)
        /*0014*/ 	.word	0x00000000


	//----- nvinfo : EIATTR_MIN_STACK_SIZE
	.align		4
.L_3:
        /*0018*/ 	.byte	0x04, 0x12
        /*001a*/ 	.short	(.L_5 - .L_4)
	.align		4
.L_4:
        /*001c*/ 	.word	index@(_Z21hadamardProductKernelPfS_ii)
        /*0020*/ 	.word	0x00000000
.L_5:


//--------------------- .nv.compat                --------------------------
	.section	.nv.compat,"",@"SHT_CUDA_COMPAT_INFO"
	.align	4
        /*0000*/ 	.byte	0x02, 0x09, 0x00, 0x00, 0x02, 0x02, 0x01, 0x00, 0x02, 0x05, 0x05, 0x00, 0x03, 0x07, 0x01, 0x01
        /*0010*/ 	.byte	0x02, 0x03, 0x00, 0x00, 0x02, 0x06, 0x01, 0x00, 0x04, 0x0b, 0x08, 0x00, 0x09, 0x00, 0x00, 0x00
        /*0020*/ 	.byte	0x00, 0x00, 0x00, 0x00


//--------------------- .nv.info._Z21hadamardProductKernelPfS_ii --------------------------
	.section	.nv.info._Z21hadamardProductKernelPfS_ii,"",@"SHT_CUDA_INFO"
	.sectionflags	@""
	.align	4


	//----- nvinfo : EIATTR_CUDA_API_VERSION
	.align		4
        /*0000*/ 	.byte	0x04, 0x37
        /*0002*/ 	.short	(.L_7 - .L_6)
.L_6:
        /*0004*/ 	.word	0x00000082


	//----- nvinfo : EIATTR_KPARAM_INFO
	.align		4
.L_7:
        /*0008*/ 	.byte	0x04, 0x17
        /*000a*/ 	.short	(.L_9 - .L_8)
.L_8:
        /*000c*/ 	.word	0x00000000
        /*0010*/ 	.short	0x0003
        /*0012*/ 	.short	0x0014
        /*0014*/ 	.byte	0x00, 0xf0, 0x11, 0x00


	//----- nvinfo : EIATTR_KPARAM_INFO
	.align		4
.L_9:
        /*0018*/ 	.byte	0x04, 0x17
        /*001a*/ 	.short	(.L_11 - .L_10)
.L_10:
        /*001c*/ 	.word	0x00000000
        /*0020*/ 	.short	0x0002
        /*0022*/ 	.short	0x0010
        /*0024*/ 	.byte	0x00, 0xf0, 0x11, 0x00


	//----- nvinfo : EIATTR_KPARAM_INFO
	.align		4
.L_11:
        /*0028*/ 	.byte	0x04, 0x17
        /*002a*/ 	.short	(.L_13 - .L_12)
.L_12:
        /*002c*/ 	.word	0x00000000
        /*0030*/ 	.short	0x0001
        /*0032*/ 	.short	0x0008
        /*0034*/ 	.byte	0x00, 0xf5, 0x21, 0x00


	//----- nvinfo : EIATTR_KPARAM_INFO
	.align		4
.L_13:
        /*0038*/ 	.byte	0x04, 0x17
        /*003a*/ 	.short	(.L_15 - .L_14)
.L_14:
        /*003c*/ 	.word	0x00000000
        /*0040*/ 	.short	0x0000
        /*0042*/ 	.short	0x0000
        /*0044*/ 	.byte	0x00, 0xf5, 0x21, 0x00


	//----- nvinfo : EIATTR_SPARSE_MMA_MASK
	.align		4
.L_15:
        /*0048*/ 	.byte	0x03, 0x50
        /*004a*/ 	.short	0x0000


	//----- nvinfo : EIATTR_MAXREG_COUNT
	.align		4
        /*004c*/ 	.byte	0x03, 0x1b
        /*004e*/ 	.short	0x00ff


	//----- nvinfo : EIATTR_MERCURY_ISA_VERSION
	.align		4
        /*0050*/ 	.byte	0x03, 0x5f
        /*0052*/ 	.short	0x0101


	//----- nvinfo : EIATTR_VRC_CTA_INIT_COUNT
	.align		4
        /*0054*/ 	.byte	0x02, 0x4a
	.zero		1
	.zero		1


	//----- nvinfo : EIATTR_EXIT_INSTR_OFFSETS
	.align		4
        /*0058*/ 	.byte	0x04, 0x1c
        /*005a*/ 	.short	(.L_17 - .L_16)


	//   ....[0]....
.L_16:
        /*005c*/ 	.word	0x000000c0


	//   ....[1]....
        /*0060*/ 	.word	0x00000180


	//----- nvinfo : EIATTR_CBANK_PARAM_SIZE
	.align		4
.L_17:
        /*0064*/ 	.byte	0x03, 0x19
        /*0066*/ 	.short	0x0018


	//----- nvinfo : EIATTR_PARAM_CBANK
	.align		4
        /*0068*/ 	.byte	0x04, 0x0a
        /*006a*/ 	.short	(.L_19 - .L_18)
	.align		4
.L_18:
        /*006c*/ 	.word	index@(.nv.constant0._Z21hadamardProductKernelPfS_ii)
        /*0070*/ 	.short	0x0380
        /*0072*/ 	.short	0x0018


	//----- nvinfo : EIATTR_SW_WAR
	.align		4
.L_19:
        /*0074*/ 	.byte	0x04, 0x36
        /*0076*/ 	.short	(.L_21 - .L_20)
.L_20:
        /*0078*/ 	.word	0x00000008
.L_21:


//--------------------- .nv.callgraph             --------------------------
	.section	.nv.callgraph,"",@"SHT_CUDA_CALLGRAPH"
	.align	4
	.sectionentsize	8
	.align		4
        /*0000*/ 	.word	0x00000000
	.align		4
        /*0004*/ 	.word	0xffffffff
	.align		4
        /*0008*/ 	.word	0x00000000
	.align		4
        /*000c*/ 	.word	0xfffffffe
	.align		4
        /*0010*/ 	.word	0x00000000
	.align		4
        /*0014*/ 	.word	0xfffffffd
	.align		4
        /*0018*/ 	.word	0x00000000
	.align		4
        /*001c*/ 	.word	0xfffffffc


//--------------------- .text._Z21hadamardProductKernelPfS_ii --------------------------
	.section	.text._Z21hadamardProductKernelPfS_ii,"ax",@progbits
	.align	128
        .global         _Z21hadamardProductKernelPfS_ii
        .type           _Z21hadamardProductKernelPfS_ii,@function
        .size           _Z21hadamardProductKernelPfS_ii,(.L_x_1 - _Z21hadamardProductKernelPfS_ii)
        .other          _Z21hadamardProductKernelPfS_ii,@"STO_CUDA_ENTRY STV_DEFAULT"
_Z21hadamardProductKernelPfS_ii:
.text._Z21hadamardProductKernelPfS_ii:
[----:B------:R-:W-:Y:S01]  /*0000*/  LDC R1, c[0x0][0x37c] ;  /* 0x0000df00ff017b82 */ /* 0x000fe20000000800 */
[----:B------:R-:W0:Y:S07]  /*0010*/  S2R R3, SR_TID.Y ;  /* 0x0000000000037919 */ /* 0x000e2e0000002200 */
[----:B------:R-:W1:Y:S01]  /*0020*/  LDC R7, c[0x0][0x360] ;  /* 0x0000d800ff077b82 */ /* 0x000e620000000800 */
[----:B------:R-:W1:Y:S07]  /*0030*/  S2R R2, SR_TID.X ;  /* 0x0000000000027919 */ /* 0x000e6e0000002100 */
[----:B------:R-:W0:Y:S08]  /*0040*/  S2UR UR5, SR_CTAID.Y ;  /* 0x00000000000579c3 */ /* 0x000e300000002600 */
[----:B------:R-:W0:Y:S08]  /*0050*/  LDC R0, c[0x0][0x364] ;  /* 0x0000d900ff007b82 */ /* 0x000e300000000800 */
[----:B------:R-:W1:Y:S08]  /*0060*/  S2UR UR4, SR_CTAID.X ;  /* 0x00000000000479c3 */ /* 0x000e700000002500 */
[----:B------:R-:W2:Y:S01]  /*0070*/  LDC.64 R8, c[0x0][0x390] ;  /* 0x0000e400ff087b82 */ /* 0x000ea20000000a00 */
[----:B0-----:R-:W-:-:S02]  /*0080*/  IMAD R0, R0, UR5, R3 ;  /* 0x0000000500007c24 */ /* 0x001fc4000f8e0203 */
[----:B-1----:R-:W-:-:S03]  /*0090*/  IMAD R7, R7, UR4, R2 ;  /* 0x0000000407077c24 */ /* 0x002fc6000f8e0202 */
[----:B--2---:R-:W-:-:S04]  /*00a0*/  ISETP.GE.AND P0, PT, R0, R9, PT ;  /* 0x000000090000720c */ /* 0x004fc80003f06270 */
[----:B------:R-:W-:-:S13]  /*00b0*/  ISETP.GE.OR P0, PT, R7, R8, P0 ;  /* 0x000000080700720c */ /* 0x000fda0000706670 */
[----:B------:R-:W-:Y:S05]  /*00c0*/  @P0 EXIT ;  /* 0x000000000000094d */ /* 0x000fea0003800000 */
[----:B------:R-:W0:Y:S01]  /*00d0*/  LDC.64 R4, c[0x0][0x388] ;  /* 0x0000e200ff047b82 */ /* 0x000e220000000a00 */
[----:B------:R-:W1:Y:S01]  /*00e0*/  LDCU.64 UR4, c[0x0][0x358] ;  /* 0x00006b00ff0477ac */ /* 0x000e620008000a00 */
[CC--:B------:R-:W-:Y:S02]  /*00f0*/  IMAD R9, R7.reuse, R8.reuse, R9 ;  /* 0x0000000807097224 */ /* 0x0c0fe400078e0209 */
[----:B------:R-:W-:-:S04]  /*0100*/  IMAD R7, R7, R8, R0 ;  /* 0x0000000807077224 */ /* 0x000fc800078e0200 */
[----:B------:R-:W2:Y:S01]  /*0110*/  LDC.64 R2, c[0x0][0x380] ;  /* 0x0000e000ff027b82 */ /* 0x000ea20000000a00 */
[----:B0-----:R-:W-:-:S06]  /*0120*/  IMAD.WIDE R4, R9, 0x4, R4 ;  /* 0x0000000409047825 */ /* 0x001fcc00078e0204 */
[----:B-1----:R-:W3:Y:S01]  /*0130*/  LDG.E R5, desc[UR4][R4.64] ;  /* 0x0000000404057981 */ /* 0x002ee2000c1e1900 */
[----:B--2---:R-:W-:-:S05]  /*0140*/  IMAD.WIDE R2, R7, 0x4, R2 ;  /* 0x0000000407027825 */ /* 0x004fca00078e0202 */
[----:B------:R-:W3:Y:S02]  /*0150*/  LDG.E R0, desc[UR4][R2.64] ;  /* 0x0000000402007981 */ /* 0x000ee4000c1e1900 */
[----:B---3--:R-:W-:-:S05]  /*0160*/  FMUL R7, R0, R5 ;  /* 0x0000000500077220 */ /* 0x008fca0000400000 */
[----:B------:R-:W-:Y:S01]  /*0170*/  STG.E desc[UR4][R2.64], R7 ;  /* 0x0000000702007986 */ /* 0x000fe2000c101904 */
[----:B------:R-:W-:Y:S05]  /*0180*/  EXIT ;  /* 0x000000000000794d */ /* 0x000fea0003800000 */
.L_x_0:
[----:B------:R-:W-:-:S00]  /*0190*/  BRA `(.L_x_0) ;  /* 0xfffffffc00fc7947 */ /* 0x000fc0000383ffff */
[----:B------:R-:W-:-:S00]  /*01a0*/  NOP ;  /* 0x0000000000007918 */ /* 0x000fc00000000000 */
        /* <DEDUP_REMOVED lines=13> */
.L_x_1:


//--------------------- .nv.shared.reserved.0     --------------------------
	.section	.nv.shared.reserved.0,"aw",@nobits
	.weak		__nv_reservedSMEM_offset_0_alias
	.size		__nv_reservedSMEM_offset_0_alias, 0, 64
	.other		__nv_reservedSMEM_offset_0_alias,@"STO_CUDA_RESERVED_SHARED STV_DEFAULT"
__nv_reservedSMEM_offset_0_alias:
	.zero		0
	.zero		64


//--------------------- .nv.constant0._Z21hadamardProductKernelPfS_ii --------------------------
	.section	.nv.constant0._Z21hadamardProductKernelPfS_ii,"a",@progbits
	.sectionflags	@""
	.align	4
.nv.constant0._Z21hadamardProductKernelPfS_ii:
	.zero		920


//--------------------- SYMBOLS --------------------------

	.type		.nv.reservedSmem.offset0,@object
	.size		.nv.reservedSmem.offset0,0x4
